//
// Generated by NVIDIA NVVM Compiler
//
// Compiler Build ID: CL-36424714
// Cuda compilation tools, release 13.0, V13.0.88
// Based on NVVM 20.0.0
//

.version 9.0
.target sm_100
.address_size 64

	// .globl	_Z14sumArraysOnGPUPfS_S_i

.visible .entry _Z14sumArraysOnGPUPfS_S_i(
	.param .u64 .ptr .align 1 _Z14sumArraysOnGPUPfS_S_i_param_0,
	.param .u64 .ptr .align 1 _Z14sumArraysOnGPUPfS_S_i_param_1,
	.param .u64 .ptr .align 1 _Z14sumArraysOnGPUPfS_S_i_param_2,
	.param .u32 _Z14sumArraysOnGPUPfS_S_i_param_3
)
{
	.reg .pred 	%p<2>;
	.reg .b32 	%r<6>;
	.reg .b32 	%f<4>;
	.reg .b64 	%rd<11>;

	ld.param.u64 	%rd1, [_Z14sumArraysOnGPUPfS_S_i_param_0];
	ld.param.u64 	%rd2, [_Z14sumArraysOnGPUPfS_S_i_param_1];
	ld.param.u64 	%rd3, [_Z14sumArraysOnGPUPfS_S_i_param_2];
	ld.param.u32 	%r2, [_Z14sumArraysOnGPUPfS_S_i_param_3];
	mov.u32 	%r3, %ctaid.x;
	mov.u32 	%r4, %ntid.x;
	mov.u32 	%r5, %tid.x;
	mad.lo.s32 	%r1, %r3, %r4, %r5;
	setp.ge.s32 	%p1, %r1, %r2;
	@%p1 bra 	$L__BB0_2;
	cvta.to.global.u64 	%rd4, %rd1;
	cvta.to.global.u64 	%rd5, %rd2;
	cvta.to.global.u64 	%rd6, %rd3;
	mul.wide.s32 	%rd7, %r1, 4;
	add.s64 	%rd8, %rd4, %rd7;
	ld.global.f32 	%f1, [%rd8];
	add.s64 	%rd9, %rd5, %rd7;
	ld.global.f32 	%f2, [%rd9];
	add.f32 	%f3, %f1, %f2;
	add.s64 	%rd10, %rd6, %rd7;
	st.global.f32 	[%rd10], %f3;
$L__BB0_2:
	ret;

}
	// .globl	_Z15sumArraysOnGPU2PfS_S_i
.visible .entry _Z15sumArraysOnGPU2PfS_S_i(
	.param .u64 .ptr .align 1 _Z15sumArraysOnGPU2PfS_S_i_param_0,
	.param .u64 .ptr .align 1 _Z15sumArraysOnGPU2PfS_S_i_param_1,
	.param .u64 .ptr .align 1 _Z15sumArraysOnGPU2PfS_S_i_param_2,
	.param .u32 _Z15sumArraysOnGPU2PfS_S_i_param_3
)
{
	.reg .pred 	%p<3>;
	.reg .b32 	%r<8>;
	.reg .b32 	%f<7>;
	.reg .b64 	%rd<11>;

	ld.param.u64 	%rd4, [_Z15sumArraysOnGPU2PfS_S_i_param_0];
	ld.param.u64 	%rd5, [_Z15sumArraysOnGPU2PfS_S_i_param_1];
	ld.param.u64 	%rd6, [_Z15sumArraysOnGPU2PfS_S_i_param_2];
	ld.param.u32 	%r2, [_Z15sumArraysOnGPU2PfS_S_i_param_3];
	mov.u32 	%r3, %ctaid.x;
	mov.u32 	%r4, %ntid.x;
	mov.u32 	%r5, %tid.x;
	mad.lo.s32 	%r6, %r3, %r4, %r5;
	shl.b32 	%r1, %r6, 1;
	setp.ge.s32 	%p1, %r1, %r2;
	@%p1 bra 	$L__BB1_3;
	cvta.to.global.u64 	%rd7, %rd4;
	cvta.to.global.u64 	%rd8, %rd5;
	cvta.to.global.u64 	%rd9, %rd6;
	mul.wide.s32 	%rd10, %r1, 4;
	add.s64 	%rd1, %rd7, %rd10;
	ld.global.f32 	%f1, [%rd1];
	add.s64 	%rd2, %rd8, %rd10;
	ld.global.f32 	%f2, [%rd2];
	add.f32 	%f3, %f1, %f2;
	add.s64 	%rd3, %rd9, %rd10;
	st.global.f32 	[%rd3], %f3;
	add.s32 	%r7, %r1, 1;
	setp.ge.s32 	%p2, %r7, %r2;
	@%p2 bra 	$L__BB1_3;
	ld.global.f32 	%f4, [%rd1+4];
	ld.global.f32 	%f5, [%rd2+4];
	add.f32 	%f6, %f4, %f5;
	st.global.f32 	[%rd3+4], %f6;
$L__BB1_3:
	ret;

}


// ===== COMPILED SASS (sm_100) =====

	.target	sm_100

	.elftype	@"ET_EXEC"


//--------------------- .note.nv.tkinfo           --------------------------
	.section	.note.nv.tkinfo,"",@"SHT_NOTE"
	.sectionflags	@"SHF_NOTE_NV_TKINFO"
	.tkinfo
        /*0018*/ 	.word	0x00000002
        /*0030*/ 	.string	""
        /*0030*/ 	.string	"ptxas"
        /*0030*/ 	.string	"Cuda compilation tools, release 13.0, V13.0.88"
        /*0030*/ 	.string	"Build cuda_13.0.r13.0/compiler.36424714_0"
        /*0030*/ 	.string	"-arch sm_100 -m 64 "



//--------------------- .note.nv.cuinfo           --------------------------
	.section	.note.nv.cuinfo,"",@"SHT_NOTE"
	.sectionflags	@"SHF_NOTE_NV_CUINFO"
        /*0018*/ 	.short	0x0002
        /*001a*/ 	.short	0x0064
        /*001c*/ 	.short	0x0082
	.zero		2


//--------------------- .nv.info                  --------------------------
	.section	.nv.info,"",@"SHT_CUDA_INFO"
	.align	4


	//----- nvinfo : EIATTR_REGCOUNT
	.align		4
        /*0000*/ 	.byte	0x04, 0x2f
        /*0002*/ 	.short	(.L_1 - .L_0)
	.align		4
.L_0:
        /*0004*/ 	.word	index@(_Z14sumArraysOnGPUPfS_S_i)
        /*0008*/ 	.word	0x0000000c


	//----- nvinfo : EIATTR_FRAME_SIZE
	.align		4
.L_1:
        /*000c*/ 	.byte	0x04, 0x11
        /*000e*/ 	.short	(.L_3 - .L_2)
	.align		4
.L_2:
        /*0010*/ 	.word	index@(_Z14sumArraysOnGPUPfS_S_i)
        /*0014*/ 	.word	0x00000000


	//----- nvinfo : EIATTR_REGCOUNT
	.align		4
.L_3:
        /*0018*/ 	.byte	0x04, 0x2f
        /*001a*/ 	.short	(.L_5 - .L_4)
	.align		4
.L_4:
        /*001c*/ 	.word	index@(_Z15sumArraysOnGPU2PfS_S_i)
        /*0020*/ 	.word	0x0000000e


	//----- nvinfo : EIATTR_FRAME_SIZE
	.align		4
.L_5:
        /*0024*/ 	.byte	0x04, 0x11
        /*0026*/ 	.short	(.L_7 - .L_6)
	.align		4
.L_6:
        /*0028*/ 	.word	index@(_Z15sumArraysOnGPU2PfS_S_i)
        /*002c*/ 	.word	0x00000000


	//----- nvinfo : EIATTR_MIN_STACK_SIZE
	.align		4
.L_7:
        /*0030*/ 	.byte	0x04, 0x12
        /*0032*/ 	.short	(.L_9 - .L_8)
	.align		4
.L_8:
        /*0034*/ 	.word	index@(_Z15sumArraysOnGPU2PfS_S_i)
        /*0038*/ 	.word	0x00000000


	//----- nvinfo : EIATTR_MIN_STACK_SIZE
	.align		4
.L_9:
        /*003c*/ 	.byte	0x04, 0x12
        /*003e*/ 	.short	(.L_11 - .L_10)
	.align		4
.L_10:
        /*0040*/ 	.word	index@(_Z14sumArraysOnGPUPfS_S_i)
        /*0044*/ 	.word	0x00000000
.L_11:


//--------------------- .nv.compat                --------------------------
	.section	.nv.compat,"",@"SHT_CUDA_COMPAT_INFO"
	.align	4
        /*0000*/ 	.byte	0x02, 0x09, 0x00, 0x00, 0x02, 0x02, 0x01, 0x00, 0x02, 0x05, 0x05, 0x00, 0x03, 0x07, 0x01, 0x01
        /*0010*/ 	.byte	0x02, 0x03, 0x00, 0x00, 0x02, 0x06, 0x01, 0x00, 0x04, 0x0b, 0x08, 0x00, 0x09, 0x00, 0x00, 0x00
        /*0020*/ 	.byte	0x00, 0x00, 0x00, 0x00


//--------------------- .nv.info._Z15sumArraysOnGPU2PfS_S_i --------------------------
	.section	.nv.info._Z15sumArraysOnGPU2PfS_S_i,"",@"SHT_CUDA_INFO"
	.sectionflags	@""
	.align	4


	//----- nvinfo : EIATTR_CUDA_API_VERSION
	.align		4
        /*0000*/ 	.byte	0x04, 0x37
        /*0002*/ 	.short	(.L_13 - .L_12)
.L_12:
        /*0004*/ 	.word	0x00000082


	//----- nvinfo : EIATTR_KPARAM_INFO
	.align		4
.L_13:
        /*0008*/ 	.byte	0x04, 0x17
        /*000a*/ 	.short	(.L_15 - .L_14)
.L_14:
        /*000c*/ 	.word	0x00000000
        /*0010*/ 	.short	0x0003
        /*0012*/ 	.short	0x0018
        /*0014*/ 	.byte	0x00, 0xf0, 0x11, 0x00


	//----- nvinfo : EIATTR_KPARAM_INFO
	.align		4
.L_15:
        /*0018*/ 	.byte	0x04, 0x17
        /*001a*/ 	.short	(.L_17 - .L_16)
.L_16:
        /*001c*/ 	.word	0x00000000
        /*0020*/ 	.short	0x0002
        /*0022*/ 	.short	0x0010
        /*0024*/ 	.byte	0x00, 0xf5, 0x21, 0x00


	//----- nvinfo : EIATTR_KPARAM_INFO
	.align		4
.L_17:
        /*0028*/ 	.byte	0x04, 0x17
        /*002a*/ 	.short	(.L_19 - .L_18)
.L_18:
        /*002c*/ 	.word	0x00000000
        /*0030*/ 	.short	0x0001
        /*0032*/ 	.short	0x0008
        /*0034*/ 	.byte	0x00, 0xf5, 0x21, 0x00


	//----- nvinfo : EIATTR_KPARAM_INFO
	.align		4
.L_19:
        /*0038*/ 	.byte	0x04, 0x17
        /*003a*/ 	.short	(.L_21 - .L_20)
.L_20:
        /*003c*/ 	.word	0x00000000
        /*0040*/ 	.short	0x0000
        /*0042*/ 	.short	0x0000
        /*0044*/ 	.byte	0x00, 0xf5, 0x21, 0x00


	//----- nvinfo : EIATTR_SPARSE_MMA_MASK
	.align		4
.L_21:
        /*0048*/ 	.byte	0x03, 0x50
        /*004a*/ 	.short	0x0000


	//----- nvinfo : EIATTR_MAXREG_COUNT
	.align		4
        /*004c*/ 	.byte	0x03, 0x1b
        /*004e*/ 	.short	0x00ff


	//----- nvinfo : EIATTR_MERCURY_ISA_VERSION
	.align		4
        /*0050*/ 	.byte	0x03, 0x5f
        /*0052*/ 	.short	0x0101


	//----- nvinfo : EIATTR_VRC_CTA_INIT_COUNT
	.align		4
        /*0054*/ 	.byte	0x02, 0x4a
	.zero		1
	.zero		1


	//----- nvinfo : EIATTR_EXIT_INSTR_OFFSETS
	.align		4
        /*0058*/ 	.byte	0x04, 0x1c
        /*005a*/ 	.short	(.L_23 - .L_22)


	//   ....[0]....
.L_22:
        /*005c*/ 	.word	0x00000080


	//   ....[1]....
        /*0060*/ 	.word	0x00000160


	//   ....[2]....
        /*0064*/ 	.word	0x000001b0


	//----- nvinfo : EIATTR_CBANK_PARAM_SIZE
	.align		4
.L_23:
        /*0068*/ 	.byte	0x03, 0x19
        /*006a*/ 	.short	0x001c


	//----- nvinfo : EIATTR_PARAM_CBANK
	.align		4
        /*006c*/ 	.byte	0x04, 0x0a
        /*006e*/ 	.short	(.L_25 - .L_24)
	.align		4
.L_24:
        /*0070*/ 	.word	index@(.nv.constant0._Z15sumArraysOnGPU2PfS_S_i)
        /*0074*/ 	.short	0x0380
        /*0076*/ 	.short	0x001c


	//----- nvinfo : EIATTR_SW_WAR
	.align		4
.L_25:
        /*0078*/ 	.byte	0x04, 0x36
        /*007a*/ 	.short	(.L_27 - .L_26)
.L_26:
        /*007c*/ 	.word	0x00000008
.L_27:


//--------------------- .nv.info._Z14sumArraysOnGPUPfS_S_i --------------------------
	.section	.nv.info._Z14sumArraysOnGPUPfS_S_i,"",@"SHT_CUDA_INFO"
	.sectionflags	@""
	.align	4


	//----- nvinfo : EIATTR_CUDA_API_VERSION
	.align		4
        /*0000*/ 	.byte	0x04, 0x37
        /*0002*/ 	.short	(.L_29 - .L_28)
.L_28:
        /*0004*/ 	.word	0x00000082


	//----- nvinfo : EIATTR_KPARAM_INFO
	.align		4
.L_29:
        /*0008*/ 	.byte	0x04, 0x17
        /*000a*/ 	.short	(.L_31 - .L_30)
.L_30:
        /*000c*/ 	.word	0x00000000
        /*0010*/ 	.short	0x0003
        /*0012*/ 	.short	0x0018
        /*0014*/ 	.byte	0x00, 0xf0, 0x11, 0x00


	//----- nvinfo : EIATTR_KPARAM_INFO
	.align		4
.L_31:
        /*0018*/ 	.byte	0x04, 0x17
        /*001a*/ 	.short	(.L_33 - .L_32)
.L_32:
        /*001c*/ 	.word	0x00000000
        /*0020*/ 	.short	0x0002
        /*0022*/ 	.short	0x0010
        /*0024*/ 	.byte	0x00, 0xf5, 0x21, 0x00


	//----- nvinfo : EIATTR_KPARAM_INFO
	.align		4
.L_33:
        /*0028*/ 	.byte	0x04, 0x17
        /*002a*/ 	.short	(.L_35 - .L_34)
.L_34:
        /*002c*/ 	.word	0x00000000
        /*0030*/ 	.short	0x0001
        /*0032*/ 	.short	0x0008
        /*0034*/ 	.byte	0x00, 0xf5, 0x21, 0x00


	//----- nvinfo : EIATTR_KPARAM_INFO
	.align		4
.L_35:
        /*0038*/ 	.byte	0x04, 0x17
        /*003a*/ 	.short	(.L_37 - .L_36)
.L_36:
        /*003c*/ 	.word	0x00000000
        /*0040*/ 	.short	0x0000
        /*0042*/ 	.short	0x0000
        /*0044*/ 	.byte	0x00, 0xf5, 0x21, 0x00


	//----- nvinfo : EIATTR_SPARSE_MMA_MASK
	.align		4
.L_37:
        /*0048*/ 	.byte	0x03, 0x50
        /*004a*/ 	.short	0x0000


	//----- nvinfo : EIATTR_MAXREG_COUNT
	.align		4
        /*004c*/ 	.byte	0x03, 0x1b
        /*004e*/ 	.short	0x00ff


	//----- nvinfo : EIATTR_MERCURY_ISA_VERSION
	.align		4
        /*0050*/ 	.byte	0x03, 0x5f
        /*0052*/ 	.short	0x0101


	//----- nvinfo : EIATTR_VRC_CTA_INIT_COUNT
	.align		4
        /*0054*/ 	.byte	0x02, 0x4a
	.zero		1
	.zero		1


	//----- nvinfo : EIATTR_EXIT_INSTR_OFFSETS
	.align		4
        /*0058*/ 	.byte	0x04, 0x1c
        /*005a*/ 	.short	(.L_39 - .L_38)


	//   ....[0]....
.L_38:
        /*005c*/ 	.word	0x00000070


	//   ....[1]....
        /*0060*/ 	.word	0x00000130


	//----- nvinfo : EIATTR_CBANK_PARAM_SIZE
	.align		4
.L_39:
        /*0064*/ 	.byte	0x03, 0x19
        /*0066*/ 	.short	0x001c


	//----- nvinfo : EIATTR_PARAM_CBANK
	.align		4
        /*0068*/ 	.byte	0x04, 0x0a
        /*006a*/ 	.short	(.L_41 - .L_40)
	.align		4
.L_40:
        /*006c*/ 	.word	index@(.nv.constant0._Z14sumArraysOnGPUPfS_S_i)
        /*0070*/ 	.short	0x0380
        /*0072*/ 	.short	0x001c


	//----- nvinfo : EIATTR_SW_WAR
	.align		4
.L_41:
        /*0074*/ 	.byte	0x04, 0x36
        /*0076*/ 	.short	(.L_43 - .L_42)
.L_42:
        /*0078*/ 	.word	0x00000008
.L_43:


//--------------------- .nv.callgraph             --------------------------
	.section	.nv.callgraph,"",@"SHT_CUDA_CALLGRAPH"
	.align	4
	.sectionentsize	8
	.align		4
        /*0000*/ 	.word	0x00000000
	.align		4
        /*0004*/ 	.word	0xffffffff
	.align		4
        /*0008*/ 	.word	0x00000000
	.align		4
        /*000c*/ 	.word	0xfffffffe
	.align		4
        /*0010*/ 	.word	0x00000000
	.align		4
        /*0014*/ 	.word	0xfffffffd
	.align		4
        /*0018*/ 	.word	0x00000000
	.align		4
        /*001c*/ 	.word	0xfffffffc


//--------------------- .text._Z15sumArraysOnGPU2PfS_S_i --------------------------
	.section	.text._Z15sumArraysOnGPU2PfS_S_i,"ax",@progbits
	.align	128
        .global         _Z15sumArraysOnGPU2PfS_S_i
        .type           _Z15sumArraysOnGPU2PfS_S_i,@function
        .size           _Z15sumArraysOnGPU2PfS_S_i,(.L_x_2 - _Z15sumArraysOnGPU2PfS_S_i)
        .other          _Z15sumArraysOnGPU2PfS_S_i,@"STO_CUDA_ENTRY STV_DEFAULT"
_Z15sumArraysOnGPU2PfS_S_i:
.text._Z15sumArraysOnGPU2PfS_S_i:
[----:B------:R-:W-:Y:S01]  /*0000*/  LDC R1, c[0x0][0x37c] ;  /* 0x0000df00ff017b82 */ /* 0x000fe20000000800 */
[----:B------:R-:W0:Y:S07]  /*0010*/  S2R R3, SR_TID.X ;  /* 0x0000000000037919 */ /* 0x000e2e0000002100 */
[----:B------:R-:W0:Y:S01]  /*0020*/  S2UR UR4, SR_CTAID.X ;  /* 0x00000000000479c3 */ /* 0x000e220000002500 */
[----:B------:R-:W1:Y:S07]  /*0030*/  LDCU UR6, c[0x0][0x398] ;  /* 0x00007300ff0677ac */ /* 0x000e6e0008000800 */
[----:B------:R-:W0:Y:S02]  /*0040*/  LDC R0, c[0x0][0x360] ;  /* 0x0000d800ff007b82 */ /* 0x000e240000000800 */
[----:B0-----:R-:W-:-:S05]  /*0050*/  IMAD R0, R0, UR4, R3 ;  /* 0x0000000400007c24 */ /* 0x001fca000f8e0203 */
[----:B------:R-:W-:-:S04]  /*0060*/  SHF.L.U32 R9, R0, 0x1, RZ ;  /* 0x0000000100097819 */ /* 0x000fc800000006ff */
[----:B-1----:R-:W-:-:S13]  /*0070*/  ISETP.GE.AND P0, PT, R9, UR6, PT ;  /* 0x0000000609007c0c */ /* 0x002fda000bf06270 */
[----:B------:R-:W-:Y:S05]  /*0080*/  @P0 EXIT ;  /* 0x000000000000094d */ /* 0x000fea0003800000 */
[----:B------:R-:W0:Y:S01]  /*0090*/  LDC.64 R2, c[0x0][0x380] ;  /* 0x0000e000ff027b82 */ /* 0x000e220000000a00 */
[----:B------:R-:W1:Y:S07]  /*00a0*/  LDCU.64 UR4, c[0x0][0x358] ;  /* 0x00006b00ff0477ac */ /* 0x000e6e0008000a00 */
[----:B------:R-:W2:Y:S08]  /*00b0*/  LDC.64 R4, c[0x0][0x388] ;  /* 0x0000e200ff047b82 */ /* 0x000eb00000000a00 */
[----:B------:R-:W3:Y:S01]  /*00c0*/  LDC.64 R6, c[0x0][0x390] ;  /* 0x0000e400ff067b82 */ /* 0x000ee20000000a00 */
[----:B0-----:R-:W-:-:S05]  /*00d0*/  IMAD.WIDE R2, R9, 0x4, R2 ;  /* 0x0000000409027825 */ /* 0x001fca00078e0202 */
[----:B-1----:R-:W4:Y:S01]  /*00e0*/  LDG.E R0, desc[UR4][R2.64] ;  /* 0x0000000402007981 */ /* 0x002f22000c1e1900 */
[----:B--2---:R-:W-:-:S05]  /*00f0*/  IMAD.WIDE R4, R9, 0x4, R4 ;  /* 0x0000000409047825 */ /* 0x004fca00078e0204 */
[----:B------:R-:W4:Y:S01]  /*0100*/  LDG.E R11, desc[UR4][R4.64] ;  /* 0x00000004040b7981 */ /* 0x000f22000c1e1900 */
[----:B------:R-:W-:-:S04]  /*0110*/  IADD3 R8, PT, PT, R9, 0x1, RZ ;  /* 0x0000000109087810 */ /* 0x000fc80007ffe0ff */
[----:B------:R-:W-:Y:S01]  /*0120*/  ISETP.GE.AND P0, PT, R8, UR6, PT ;  /* 0x0000000608007c0c */ /* 0x000fe2000bf06270 */
[----:B---3--:R-:W-:-:S04]  /*0130*/  IMAD.WIDE R6, R9, 0x4, R6 ;  /* 0x0000000409067825 */ /* 0x008fc800078e0206 */
[----:B----4-:R-:W-:-:S05]  /*0140*/  FADD R11, R0, R11 ;  /* 0x0000000b000b7221 */ /* 0x010fca0000000000 */
[----:B------:R0:W-:Y:S03]  /*0150*/  STG.E desc[UR4][R6.64], R11 ;  /* 0x0000000b06007986 */ /* 0x0001e6000c101904 */
[----:B------:R-:W-:Y:S05]  /*0160*/  @P0 EXIT ;  /* 0x000000000000094d */ /* 0x000fea0003800000 */
[----:B------:R-:W2:Y:S04]  /*0170*/  LDG.E R2, desc[UR4][R2.64+0x4] ;  /* 0x0000040402027981 */ /* 0x000ea8000c1e1900 */
[----:B------:R-:W2:Y:S02]  /*0180*/  LDG.E R5, desc[UR4][R4.64+0x4] ;  /* 0x0000040404057981 */ /* 0x000ea4000c1e1900 */
[----:B--2---:R-:W-:-:S05]  /*0190*/  FADD R9, R2, R5 ;  /* 0x0000000502097221 */ /* 0x004fca0000000000 */
[----:B------:R-:W-:Y:S01]  /*01a0*/  STG.E desc[UR4][R6.64+0x4], R9 ;  /* 0x0000040906007986 */ /* 0x000fe2000c101904 */
[----:B------:R-:W-:Y:S05]  /*01b0*/  EXIT ;  /* 0x000000000000794d */ /* 0x000fea0003800000 */
.L_x_0:
[----:B------:R-:W-:-:S00]  /*01c0*/  BRA `(.L_x_0) ;  /* 0xfffffffc00fc7947 */ /* 0x000fc0000383ffff */
[----:B------:R-:W-:-:S00]  /*01d0*/  NOP ;  /* 0x0000000000007918 */ /* 0x000fc00000000000 */
        /* <DEDUP_REMOVED lines=10> */
.L_x_2:


//--------------------- .text._Z14sumArraysOnGPUPfS_S_i --------------------------
	.section	.text._Z14sumArraysOnGPUPfS_S_i,"ax",@progbits
	.align	128
        .global         _Z14sumArraysOnGPUPfS_S_i
        .type           _Z14sumArraysOnGPUPfS_S_i,@function
        .size           _Z14sumArraysOnGPUPfS_S_i,(.L_x_3 - _Z14sumArraysOnGPUPfS_S_i)
        .other          _Z14sumArraysOnGPUPfS_S_i,@"STO_CUDA_ENTRY STV_DEFAULT"
_Z14sumArraysOnGPUPfS_S_i:
.text._Z14sumArraysOnGPUPfS_S_i:
[----:B------:R-:W-:Y:S01]  /*0000*/  LDC R1, c[0x0][0x37c] ;  /* 0x0000df00ff017b82 */ /* 0x000fe20000000800 */
[----:B------:R-:W0:Y:S07]  /*0010*/  S2R R0, SR_TID.X ;  /* 0x0000000000007919 */ /* 0x000e2e0000002100 */
[----:B------:R-:W0:Y:S01]  /*0020*/  S2UR UR4, SR_CTAID.X ;  /* 0x00000000000479c3 */ /* 0x000e220000002500 */
[----:B------:R-:W1:Y:S07]  /*0030*/  LDCU UR5, c[0x0][0x398] ;  /* 0x00007300ff0577ac */ /* 0x000e6e0008000800 */
[----:B------:R-:W0:Y:S02]  /*0040*/  LDC R9, c[0x0][0x360] ;  /* 0x0000d800ff097b82 */ /* 0x000e240000000800 */
[----:B0-----:R-:W-:-:S05]  /*0050*/  IMAD R9, R9, UR4, R0 ;  /* 0x0000000409097c24 */ /* 0x001fca000f8e0200 */
[----:B-1----:R-:W-:-:S13]  /*0060*/  ISETP.GE.AND P0, PT, R9, UR5, PT ;  /* 0x0000000509007c0c */ /* 0x002fda000bf06270 */
[----:B------:R-:W-:Y:S05]  /*0070*/  @P0 EXIT ;  /* 0x000000000000094d */ /* 0x000fea0003800000 */
[----:B------:R-:W0:Y:S01]  /*0080*/  LDC.64 R2, c[0x0][0x380] ;  /* 0x0000e000ff027b82 */ /* 0x000e220000000a00 */
[----:B------:R-:W1:Y:S07]  /*0090*/  LDCU.64 UR4, c[0x0][0x358] ;  /* 0x00006b00ff0477ac */ /* 0x000e6e0008000a00 */
[----:B------:R-:W2:Y:S08]  /*00a0*/  LDC.64 R4, c[0x0][0x388] ;  /* 0x0000e200ff047b82 */ /* 0x000eb00000000a00 */
[----:B------:R-:W3:Y:S01]  /*00b0*/  LDC.64 R6, c[0x0][0x390] ;  /* 0x0000e400ff067b82 */ /* 0x000ee20000000a00 */
[----:B0-----:R-:W-:-:S06]  /*00c0*/  IMAD.WIDE R2, R9, 0x4, R2 ;  /* 0x0000000409027825 */ /* 0x001fcc00078e0202 */
[----:B-1----:R-:W4:Y:S01]  /*00d0*/  LDG.E R2, desc[UR4][R2.64] ;  /* 0x0000000402027981 */ /* 0x002f22000c1e1900 */
[----:B--2---:R-:W-:-:S06]  /*00e0*/  IMAD.WIDE R4, R9, 0x4, R4 ;  /* 0x0000000409047825 */ /* 0x004fcc00078e0204 */
[----:B------:R-:W4:Y:S01]  /*00f0*/  LDG.E R5, desc[UR4][R4.64] ;  /* 0x0000000404057981 */ /* 0x000f22000c1e1900 */
[----:B---3--:R-:W-:-:S04]  /*0100*/  IMAD.WIDE R6, R9, 0x4, R6 ;  /* 0x0000000409067825 */ /* 0x008fc800078e0206 */
[----:B----4-:R-:W-:-:S05]  /*0110*/  FADD R9, R2, R5 ;  /* 0x0000000502097221 */ /* 0x010fca0000000000 */
[----:B------:R-:W-:Y:S01]  /*0120*/  STG.E desc[UR4][R6.64], R9 ;  /* 0x0000000906007986 */ /* 0x000fe2000c101904 */
[----:B------:R-:W-:Y:S05]  /*0130*/  EXIT ;  /* 0x000000000000794d */ /* 0x000fea0003800000 */
.L_x_1:
        /* <DEDUP_REMOVED lines=12> */
.L_x_3:


//--------------------- .nv.shared.reserved.0     --------------------------
	.section	.nv.shared.reserved.0,"aw",@nobits
	.weak		__nv_reservedSMEM_offset_0_alias
	.size		__nv_reservedSMEM_offset_0_alias, 0, 64
	.other		__nv_reservedSMEM_offset_0_alias,@"STO_CUDA_RESERVED_SHARED STV_DEFAULT"
__nv_reservedSMEM_offset_0_alias:
	.zero		0
	.zero		64


//--------------------- .nv.constant0._Z15sumArraysOnGPU2PfS_S_i --------------------------
	.section	.nv.constant0._Z15sumArraysOnGPU2PfS_S_i,"a",@progbits
	.sectionflags	@""
	.align	4
.nv.constant0._Z15sumArraysOnGPU2PfS_S_i:
	.zero		924


//--------------------- .nv.constant0._Z14sumArraysOnGPUPfS_S_i --------------------------
	.section	.nv.constant0._Z14sumArraysOnGPUPfS_S_i,"a",@progbits
	.sectionflags	@""
	.align	4
.nv.constant0._Z14sumArraysOnGPUPfS_S_i:
	.zero		924


//--------------------- SYMBOLS --------------------------

	.type		.nv.reservedSmem.offset0,@object
	.size		.nv.reservedSmem.offset0,0x4
